	.headerflags	@"EF_CUDA_TEXMODE_UNIFIED EF_CUDA_64BIT_ADDRESS EF_CUDA_ACCELERATORS EF_CUDA_SM90 EF_CUDA_VIRTUAL_SM(EF_CUDA_SM90)"
	.elftype	@"ET_EXEC"


//--------------------- .nv.info                  --------------------------
	.section	.nv.info,"",@"SHT_CUDA_INFO"
	.align	4


	//----- nvinfo : EIATTR_REGCOUNT
	.align		4
        /*0000*/ 	.byte	0x04, 0x2f
        /*0002*/ 	.short	(.L_3 - .L_2)
	.align		4
.L_2:
        /*0004*/ 	.word	index@(triton_poi_fused__native_batch_norm_legit_no_training_relu_5)
        /*0008*/ 	.word	0x00000012


	//----- nvinfo : EIATTR_MIN_STACK_SIZE
	.align		4
.L_3:
        /*000c*/ 	.byte	0x04, 0x12
        /*000e*/ 	.short	(.L_5 - .L_4)
	.align		4
.L_4:
        /*0010*/ 	.word	index@(triton_poi_fused__native_batch_norm_legit_no_training_relu_5)
        /*0014*/ 	.word	0x00000000


	//----- nvinfo : EIATTR_FRAME_SIZE
	.align		4
.L_5:
        /*0018*/ 	.byte	0x04, 0x11
        /*001a*/ 	.short	(.L_7 - .L_6)
	.align		4
.L_6:
        /*001c*/ 	.word	index@(triton_poi_fused__native_batch_norm_legit_no_training_relu_5)
        /*0020*/ 	.word	0x00000000


	//----- nvinfo : EIATTR_MIN_STACK_SIZE
	.align		4
.L_7:
        /*0024*/ 	.byte	0x04, 0x12
        /*0026*/ 	.short	(.L_9 - .L_8)
	.align		4
.L_8:
        /*0028*/ 	.word	index@(triton_poi_fused__native_batch_norm_legit_no_training_relu_5)
        /*002c*/ 	.word	0x00000000
.L_9:


//--------------------- .nv.info.triton_poi_fused__native_batch_norm_legit_no_training_relu_5 --------------------------
	.section	.nv.info.triton_poi_fused__native_batch_norm_legit_no_training_relu_5,"",@"SHT_CUDA_INFO"
	.sectionflags	@""
	.align	4


	//----- nvinfo : EIATTR_CUDA_API_VERSION
	.align		4
        /*0000*/ 	.byte	0x04, 0x37
        /*0002*/ 	.short	(.L_11 - .L_10)
.L_10:
        /*0004*/ 	.word	0x0000007c


	//----- nvinfo : EIATTR_KPARAM_INFO
	.align		4
.L_11:
        /*0008*/ 	.byte	0x04, 0x17
        /*000a*/ 	.short	(.L_13 - .L_12)
.L_12:
        /*000c*/ 	.word	0x00000000
        /*0010*/ 	.short	0x0006
        /*0012*/ 	.short	0x0030
        /*0014*/ 	.byte	0x00, 0xf0, 0x11, 0x00


	//----- nvinfo : EIATTR_KPARAM_INFO
	.align		4
.L_13:
        /*0018*/ 	.byte	0x04, 0x17
        /*001a*/ 	.short	(.L_15 - .L_14)
.L_14:
        /*001c*/ 	.word	0x00000000
        /*0020*/ 	.short	0x0005
        /*0022*/ 	.short	0x0028
        /*0024*/ 	.byte	0x00, 0xf4, 0x21, 0x00


	//----- nvinfo : EIATTR_KPARAM_INFO
	.align		4
.L_15:
        /*0028*/ 	.byte	0x04, 0x17
        /*002a*/ 	.short	(.L_17 - .L_16)
.L_16:
        /*002c*/ 	.word	0x00000000
        /*0030*/ 	.short	0x0004
        /*0032*/ 	.short	0x0020
        /*0034*/ 	.byte	0x00, 0xf4, 0x21, 0x00


	//----- nvinfo : EIATTR_KPARAM_INFO
	.align		4
.L_17:
        /*0038*/ 	.byte	0x04, 0x17
        /*003a*/ 	.short	(.L_19 - .L_18)
.L_18:
        /*003c*/ 	.word	0x00000000
        /*0040*/ 	.short	0x0003
        /*0042*/ 	.short	0x0018
        /*0044*/ 	.byte	0x00, 0xf4, 0x21, 0x00


	//----- nvinfo : EIATTR_KPARAM_INFO
	.align		4
.L_19:
        /*0048*/ 	.byte	0x04, 0x17
        /*004a*/ 	.short	(.L_21 - .L_20)
.L_20:
        /*004c*/ 	.word	0x00000000
        /*0050*/ 	.short	0x0002
        /*0052*/ 	.short	0x0010
        /*0054*/ 	.byte	0x00, 0xf4, 0x21, 0x00


	//----- nvinfo : EIATTR_KPARAM_INFO
	.align		4
.L_21:
        /*0058*/ 	.byte	0x04, 0x17
        /*005a*/ 	.short	(.L_23 - .L_22)
.L_22:
        /*005c*/ 	.word	0x00000000
        /*0060*/ 	.short	0x0001
        /*0062*/ 	.short	0x0008
        /*0064*/ 	.byte	0x00, 0xf4, 0x21, 0x00


	//----- nvinfo : EIATTR_KPARAM_INFO
	.align		4
.L_23:
        /*0068*/ 	.byte	0x04, 0x17
        /*006a*/ 	.short	(.L_25 - .L_24)
.L_24:
        /*006c*/ 	.word	0x00000000
        /*0070*/ 	.short	0x0000
        /*0072*/ 	.short	0x0000
        /*0074*/ 	.byte	0x00, 0xf4, 0x21, 0x00


	//----- nvinfo : EIATTR_SPARSE_MMA_MASK
	.align		4
.L_25:
        /*0078*/ 	.byte	0x03, 0x50
        /*007a*/ 	.short	0x0000


	//----- nvinfo : EIATTR_MAXREG_COUNT
	.align		4
        /*007c*/ 	.byte	0x03, 0x1b
        /*007e*/ 	.short	0x00ff


	//----- nvinfo : EIATTR_EXIT_INSTR_OFFSETS
	.align		4
        /*0080*/ 	.byte	0x04, 0x1c
        /*0082*/ 	.short	(.L_27 - .L_26)


	//   ....[0]....
.L_26:
        /*0084*/ 	.word	0x000002d0


	//----- nvinfo : EIATTR_REQNTID
	.align		4
.L_27:
        /*0088*/ 	.byte	0x04, 0x10
        /*008a*/ 	.short	(.L_29 - .L_28)
.L_28:
        /*008c*/ 	.word	0x00000080
        /*0090*/ 	.word	0x00000001
        /*0094*/ 	.word	0x00000001


	//----- nvinfo : EIATTR_CBANK_PARAM_SIZE
	.align		4
.L_29:
        /*0098*/ 	.byte	0x03, 0x19
        /*009a*/ 	.short	0x0034


	//----- nvinfo : EIATTR_PARAM_CBANK
	.align		4
        /*009c*/ 	.byte	0x04, 0x0a
        /*009e*/ 	.short	(.L_31 - .L_30)
	.align		4
.L_30:
        /*00a0*/ 	.word	index@(.nv.constant0.triton_poi_fused__native_batch_norm_legit_no_training_relu_5)
        /*00a4*/ 	.short	0x0210
        /*00a6*/ 	.short	0x0034


	//----- nvinfo : EIATTR_SW_WAR
	.align		4
.L_31:
        /*00a8*/ 	.byte	0x04, 0x36
        /*00aa*/ 	.short	(.L_33 - .L_32)
.L_32:
        /*00ac*/ 	.word	0x00000008
.L_33:


//--------------------- .nv.callgraph             --------------------------
	.section	.nv.callgraph,"",@"SHT_CUDA_CALLGRAPH"
	.align	4
	.sectionentsize	8
	.align		4
        /*0000*/ 	.word	0x00000000
	.align		4
        /*0004*/ 	.word	0xffffffff
	.align		4
        /*0008*/ 	.word	0x00000000
	.align		4
        /*000c*/ 	.word	0xfffffffe
	.align		4
        /*0010*/ 	.word	0x00000000
	.align		4
        /*0014*/ 	.word	0xfffffffd
	.align		4
        /*0018*/ 	.word	0x00000000
	.align		4
        /*001c*/ 	.word	0xfffffffc


//--------------------- .nv.constant4             --------------------------
	.section	.nv.constant4,"a",@progbits
	.align	8
	.align		8
.nv.constant4:
        /*0000*/ 	.dword	_$_str
	.align		8
        /*0008*/ 	.dword	_$_str_$_2


//--------------------- .text.triton_poi_fused__native_batch_norm_legit_no_training_relu_5 --------------------------
	.section	.text.triton_poi_fused__native_batch_norm_legit_no_training_relu_5,"ax",@progbits
	.align	128
        .global         triton_poi_fused__native_batch_norm_legit_no_training_relu_5
        .type           triton_poi_fused__native_batch_norm_legit_no_training_relu_5,@function
        .size           triton_poi_fused__native_batch_norm_legit_no_training_relu_5,(.L_x_1 - triton_poi_fused__native_batch_norm_legit_no_training_relu_5)
        .other          triton_poi_fused__native_batch_norm_legit_no_training_relu_5,@"STO_CUDA_ENTRY STV_DEFAULT"
triton_poi_fused__native_batch_norm_legit_no_training_relu_5:
.text.triton_poi_fused__native_batch_norm_legit_no_training_relu_5:
[----:B------:R-:W-:Y:S01]  /*0000*/  LDC R1, c[0x0][0x28] ;  /* 0x00000a00ff017b82 */ /* 0x000fe20000000800 */
[----:B------:R-:W1:Y:S07]  /*0010*/  S2R R2, SR_TID.X ;  /* 0x0000000000027919 */ /* 0x000e6e0000002100 */
[----:B------:R-:W2:Y:S01]  /*0020*/  LDC.64 R8, c[0x0][0x220] ;  /* 0x00008800ff087b82 */ /* 0x000ea20000000a00 */
[----:B------:R-:W-:Y:S01]  /*0030*/  ULDC.64 UR4, c[0x0][0x208] ;  /* 0x0000820000047ab9 */ /* 0x000fe20000000a00 */
[----:B------:R-:W3:Y:S06]  /*0040*/  S2R R3, SR_CTAID.X ;  /* 0x0000000000037919 */ /* 0x000eec0000002500 */
[----:B------:R-:W4:Y:S08]  /*0050*/  LDC.64 R6, c[0x0][0x218] ;  /* 0x00008600ff067b82 */ /* 0x000f300000000a00 */
[----:B------:R-:W5:Y:S08]  /*0060*/  LDC.64 R10, c[0x0][0x228] ;  /* 0x00008a00ff0a7b82 */ /* 0x000f700000000a00 */
[----:B------:R-:W5:Y:S01]  /*0070*/  LDC.64 R12, c[0x0][0x230] ;  /* 0x00008c00ff0c7b82 */ /* 0x000f620000000a00 */
[----:B-1----:R-:W-:-:S04]  /*0080*/  LOP3.LUT R2, R2, 0x7f, RZ, 0xc0, !PT ;  /* 0x0000007f02027812 */ /* 0x002fc800078ec0ff */
[----:B---3--:R-:W-:Y:S01]  /*0090*/  LEA R3, R3, R2, 0x7 ;  /* 0x0000000203037211 */ /* 0x008fe200078e38ff */
[----:B------:R-:W-:-:S10]  /*00a0*/  HFMA2.MMA R2, -RZ, RZ, 0, 0 ;  /* 0x00000000ff027435 */ /* 0x000fd400000001ff */
[----:B------:R-:W-:-:S05]  /*00b0*/  IMAD.HI R0, R3, -0x6db6db6d, R2 ;  /* 0x9249249303007827 */ /* 0x000fca00078e0202 */
[----:B------:R-:W-:-:S04]  /*00c0*/  SHF.R.U32.HI R5, RZ, 0x1f, R0 ;  /* 0x0000001fff057819 */ /* 0x000fc80000011600 */
[----:B------:R-:W-:-:S05]  /*00d0*/  LEA.HI.SX32 R5, R0, R5, 0x18 ;  /* 0x0000000500057211 */ /* 0x000fca00078fc2ff */
[----:B------:R-:W-:Y:S02]  /*00e0*/  IMAD R15, R5, -0x1c0, R3 ;  /* 0xfffffe40050f7824 */ /* 0x000fe400078e0203 */
[----:B------:R-:W1:Y:S02]  /*00f0*/  LDC.64 R4, c[0x0][0x210] ;  /* 0x00008400ff047b82 */ /* 0x000e640000000a00 */
[----:B--2---:R-:W-:-:S06]  /*0100*/  IMAD.WIDE R8, R15, 0x4, R8 ;  /* 0x000000040f087825 */ /* 0x004fcc00078e0208 */
[----:B------:R-:W2:Y:S01]  /*0110*/  LDG.E.EL R8, desc[UR4][R8.64] ;  /* 0x0000000408087981 */ /* 0x000ea2000c2e1900 */
[----:B----4-:R-:W-:-:S06]  /*0120*/  IMAD.WIDE R6, R15, 0x4, R6 ;  /* 0x000000040f067825 */ /* 0x010fcc00078e0206 */
[----:B------:R-:W3:Y:S01]  /*0130*/  LDG.E.EL R7, desc[UR4][R6.64] ;  /* 0x0000000406077981 */ /* 0x000ee2000c2e1900 */
[----:B-----5:R-:W-:-:S04]  /*0140*/  IMAD.WIDE R10, R15, 0x4, R10 ;  /* 0x000000040f0a7825 */ /* 0x020fc800078e020a */
[----:B0-----:R-:W-:Y:S02]  /*0150*/  IMAD.WIDE R12, R15, 0x4, R12 ;  /* 0x000000040f0c7825 */ /* 0x001fe400078e020c */
[----:B------:R-:W4:Y:S02]  /*0160*/  LDG.E.EL R10, desc[UR4][R10.64] ;  /* 0x000000040a0a7981 */ /* 0x000f24000c2e1900 */
[----:B-1----:R-:W-:Y:S02]  /*0170*/  IMAD.WIDE R4, R3, 0x4, R4 ;  /* 0x0000000403047825 */ /* 0x002fe400078e0204 */
[----:B------:R-:W4:Y:S04]  /*0180*/  LDG.E.EL R13, desc[UR4][R12.64] ;  /* 0x000000040c0d7981 */ /* 0x000f28000c2e1900 */
[----:B------:R0:W3:Y:S01]  /*0190*/  LDG.E R0, desc[UR4][R4.64] ;  /* 0x0000000404007981 */ /* 0x0000e2000c1e1900 */
[----:B------:R-:W-:Y:S01]  /*01a0*/  MOV R2, 0x3e800000 ;  /* 0x3e80000000027802 */ /* 0x000fe20000000f00 */
[----:B0-----:R-:W0:Y:S01]  /*01b0*/  LDC.64 R4, c[0x0][0x238] ;  /* 0x00008e00ff047b82 */ /* 0x001e220000000a00 */
[----:B--2---:R-:W-:-:S04]  /*01c0*/  FADD R8, R8, 0.0010000000474974513054 ;  /* 0x3a83126f08087421 */ /* 0x004fc80000000000 */
[----:B------:R-:W1:Y:S02]  /*01d0*/  MUFU.SQRT R9, R8 ;  /* 0x0000000800097308 */ /* 0x000e640000002000 */
[C---:B-1----:R-:W-:Y:S02]  /*01e0*/  FSETP.GT.AND P0, PT, R9.reuse, 8.50705917302346158658e+37, PT ;  /* 0x7e8000000900780b */ /* 0x042fe40003f04000 */
[----:B------:R-:W-:-:S11]  /*01f0*/  FSETP.GEU.AND P1, PT, R9, 1.175494350822287508e-38, PT ;  /* 0x008000000900780b */ /* 0x000fd60003f2e000 */
[----:B------:R-:W-:-:S04]  /*0200*/  @P0 FMUL R9, R9, 0.25 ;  /* 0x3e80000009090820 */ /* 0x000fc80000400000 */
[----:B------:R-:W-:-:S06]  /*0210*/  @!P1 FMUL R9, R9, 16777216 ;  /* 0x4b80000009099820 */ /* 0x000fcc0000400000 */
[----:B------:R-:W1:Y:S01]  /*0220*/  MUFU.RCP R9, R9 ;  /* 0x0000000900097308 */ /* 0x000e620000001000 */
[----:B------:R-:W-:Y:S01]  /*0230*/  FSEL R2, R2, 1, P0 ;  /* 0x3f80000002027808 */ /* 0x000fe20000000000 */
[----:B---3--:R-:W-:-:S04]  /*0240*/  FADD R0, R0, -R7 ;  /* 0x8000000700007221 */ /* 0x008fc80000000000 */
[----:B------:R-:W-:-:S04]  /*0250*/  @!P1 FMUL R2, R2, 16777216 ;  /* 0x4b80000002029820 */ /* 0x000fc80000400000 */
[----:B-1----:R-:W-:-:S04]  /*0260*/  FMUL R7, R9, R2 ;  /* 0x0000000209077220 */ /* 0x002fc80000400000 */
[----:B------:R-:W-:-:S04]  /*0270*/  FMUL R0, R0, R7 ;  /* 0x0000000700007220 */ /* 0x000fc80000400000 */
[----:B----4-:R-:W-:Y:S01]  /*0280*/  FFMA R0, R10, R0, R13 ;  /* 0x000000000a007223 */ /* 0x010fe2000000000d */
[----:B0-----:R-:W-:-:S04]  /*0290*/  IMAD.WIDE R2, R3, 0x4, R4 ;  /* 0x0000000403027825 */ /* 0x001fc800078e0204 */
[----:B------:R-:W-:-:S04]  /*02a0*/  FSETP.GEU.AND P0, PT, R0, RZ, PT ;  /* 0x000000ff0000720b */ /* 0x000fc80003f0e000 */
[----:B------:R-:W-:-:S05]  /*02b0*/  FSEL R5, R0, RZ, P0 ;  /* 0x000000ff00057208 */ /* 0x000fca0000000000 */
[----:B------:R-:W-:Y:S01]  /*02c0*/  STG.E desc[UR4][R2.64], R5 ;  /* 0x0000000502007986 */ /* 0x000fe2000c101904 */
[----:B------:R-:W-:Y:S05]  /*02d0*/  EXIT ;  /* 0x000000000000794d */ /* 0x000fea0003800000 */
.L_x_0:
[----:B------:R-:W-:-:S00]  /*02e0*/  BRA `(.L_x_0) ;  /* 0xfffffffc00fc7947 */ /* 0x000fc0000383ffff */
[----:B------:R-:W-:-:S00]  /*02f0*/  NOP ;  /* 0x0000000000007918 */ /* 0x000fc00000000000 */
        /* <DEDUP_REMOVED lines=8> */
.L_x_1:


//--------------------- .nv.global.init           --------------------------
	.section	.nv.global.init,"aw",@progbits
.nv.global.init:
	.type		_$_str,@object
	.size		_$_str,(_$_str_$_2 - _$_str)
_$_str:
        /*0000*/ 	.byte	0x5f, 0x5f, 0x43, 0x55, 0x44, 0x41, 0x5f, 0x46, 0x54, 0x5a, 0x00
	.type		_$_str_$_2,@object
	.size		_$_str_$_2,(.L_1 - _$_str_$_2)
_$_str_$_2:
        /*000b*/ 	.byte	0x5f, 0x5f, 0x43, 0x55, 0x44, 0x41, 0x5f, 0x50, 0x52, 0x45, 0x43, 0x5f, 0x53, 0x51, 0x52, 0x54
        /*001b*/ 	.byte	0x00
.L_1:


//--------------------- .nv.constant0.triton_poi_fused__native_batch_norm_legit_no_training_relu_5 --------------------------
	.section	.nv.constant0.triton_poi_fused__native_batch_norm_legit_no_training_relu_5,"a",@progbits
	.sectionflags	@""
	.align	4
.nv.constant0.triton_poi_fused__native_batch_norm_legit_no_training_relu_5:
	.zero		580
